//
// Generated by NVIDIA NVVM Compiler
//
// Compiler Build ID: CL-36424714
// Cuda compilation tools, release 13.0, V13.0.88
// Based on NVVM 20.0.0
//

.version 9.0
.target sm_100
.address_size 64

	// .globl	_Z15evaluate_kernelPPKdPdPS2_i
.const .align 4 .b8 nnz_in[4] = {19};
.const .align 4 .b8 nnz_out[4] = {108};
.const .align 4 .u32 n_w = 2;

.visible .entry _Z15evaluate_kernelPPKdPdPS2_i(
	.param .u64 .ptr .align 1 _Z15evaluate_kernelPPKdPdPS2_i_param_0,
	.param .u64 .ptr .align 1 _Z15evaluate_kernelPPKdPdPS2_i_param_1,
	.param .u64 .ptr .align 1 _Z15evaluate_kernelPPKdPdPS2_i_param_2,
	.param .u32 _Z15evaluate_kernelPPKdPdPS2_i_param_3
)
{
	.reg .pred 	%p<2>;
	.reg .b32 	%r<10>;
	.reg .b64 	%rd<334>;
	.reg .b64 	%fd<57>;

	ld.param.u64 	%rd1, [_Z15evaluate_kernelPPKdPdPS2_i_param_1];
	ld.param.u64 	%rd2, [_Z15evaluate_kernelPPKdPdPS2_i_param_2];
	ld.param.u32 	%r2, [_Z15evaluate_kernelPPKdPdPS2_i_param_3];
	mov.u32 	%r3, %ctaid.x;
	mov.u32 	%r4, %ntid.x;
	mov.u32 	%r5, %tid.x;
	mad.lo.s32 	%r1, %r3, %r4, %r5;
	setp.ge.s32 	%p1, %r1, %r2;
	@%p1 bra 	$L__BB0_2;
	cvta.to.global.u64 	%rd3, %rd2;
	ld.const.u32 	%r6, [n_w];
	cvta.to.global.u64 	%rd4, %rd1;
	mul.lo.s32 	%r7, %r6, %r1;
	mul.wide.s32 	%rd5, %r7, 8;
	add.s64 	%rd6, %rd4, %rd5;
	mov.b64 	%rd7, 4607182418800017408;
	st.global.u64 	[%rd6], %rd7;
	ld.global.u64 	%rd8, [%rd3];
	cvta.to.global.u64 	%rd9, %rd8;
	ld.const.u32 	%r8, [nnz_out];
	mul.lo.s32 	%r9, %r8, %r1;
	mul.wide.s32 	%rd10, %r9, 8;
	add.s64 	%rd11, %rd9, %rd10;
	st.global.u64 	[%rd11], %rd7;
	mov.b64 	%rd12, 0;
	st.global.u64 	[%rd6+8], %rd12;
	ld.global.u64 	%rd13, [%rd3];
	cvta.to.global.u64 	%rd14, %rd13;
	add.s64 	%rd15, %rd14, %rd10;
	st.global.u64 	[%rd15+8], %rd12;
	ld.global.f64 	%fd1, [%rd6+8];
	ld.global.u64 	%rd16, [%rd3];
	cvta.to.global.u64 	%rd17, %rd16;
	add.s64 	%rd18, %rd17, %rd10;
	st.global.f64 	[%rd18+16], %fd1;
	ld.global.u64 	%rd19, [%rd3];
	cvta.to.global.u64 	%rd20, %rd19;
	add.s64 	%rd21, %rd20, %rd10;
	st.global.f64 	[%rd21+24], %fd1;
	ld.global.f64 	%fd2, [%rd6+8];
	ld.global.u64 	%rd22, [%rd3];
	cvta.to.global.u64 	%rd23, %rd22;
	add.s64 	%rd24, %rd23, %rd10;
	st.global.f64 	[%rd24+32], %fd2;
	ld.global.u64 	%rd25, [%rd3];
	cvta.to.global.u64 	%rd26, %rd25;
	add.s64 	%rd27, %rd26, %rd10;
	st.global.f64 	[%rd27+40], %fd2;
	ld.global.f64 	%fd3, [%rd6+8];
	ld.global.u64 	%rd28, [%rd3];
	cvta.to.global.u64 	%rd29, %rd28;
	add.s64 	%rd30, %rd29, %rd10;
	st.global.f64 	[%rd30+48], %fd3;
	ld.global.f64 	%fd4, [%rd6];
	ld.global.u64 	%rd31, [%rd3];
	cvta.to.global.u64 	%rd32, %rd31;
	add.s64 	%rd33, %rd32, %rd10;
	st.global.f64 	[%rd33+56], %fd4;
	ld.global.f64 	%fd5, [%rd6+8];
	ld.global.u64 	%rd34, [%rd3];
	cvta.to.global.u64 	%rd35, %rd34;
	add.s64 	%rd36, %rd35, %rd10;
	st.global.f64 	[%rd36+64], %fd5;
	ld.global.u64 	%rd37, [%rd3];
	cvta.to.global.u64 	%rd38, %rd37;
	add.s64 	%rd39, %rd38, %rd10;
	st.global.f64 	[%rd39+72], %fd5;
	ld.global.f64 	%fd6, [%rd6+8];
	ld.global.u64 	%rd40, [%rd3];
	cvta.to.global.u64 	%rd41, %rd40;
	add.s64 	%rd42, %rd41, %rd10;
	st.global.f64 	[%rd42+80], %fd6;
	ld.global.u64 	%rd43, [%rd3];
	cvta.to.global.u64 	%rd44, %rd43;
	add.s64 	%rd45, %rd44, %rd10;
	st.global.f64 	[%rd45+88], %fd6;
	ld.global.f64 	%fd7, [%rd6+8];
	ld.global.u64 	%rd46, [%rd3];
	cvta.to.global.u64 	%rd47, %rd46;
	add.s64 	%rd48, %rd47, %rd10;
	st.global.f64 	[%rd48+96], %fd7;
	ld.global.u64 	%rd49, [%rd3];
	cvta.to.global.u64 	%rd50, %rd49;
	add.s64 	%rd51, %rd50, %rd10;
	st.global.f64 	[%rd51+104], %fd7;
	ld.global.f64 	%fd8, [%rd6];
	ld.global.u64 	%rd52, [%rd3];
	cvta.to.global.u64 	%rd53, %rd52;
	add.s64 	%rd54, %rd53, %rd10;
	st.global.f64 	[%rd54+112], %fd8;
	ld.global.f64 	%fd9, [%rd6+8];
	ld.global.u64 	%rd55, [%rd3];
	cvta.to.global.u64 	%rd56, %rd55;
	add.s64 	%rd57, %rd56, %rd10;
	st.global.f64 	[%rd57+120], %fd9;
	ld.global.u64 	%rd58, [%rd3];
	cvta.to.global.u64 	%rd59, %rd58;
	add.s64 	%rd60, %rd59, %rd10;
	st.global.f64 	[%rd60+128], %fd9;
	ld.global.f64 	%fd10, [%rd6+8];
	ld.global.u64 	%rd61, [%rd3];
	cvta.to.global.u64 	%rd62, %rd61;
	add.s64 	%rd63, %rd62, %rd10;
	st.global.f64 	[%rd63+136], %fd10;
	ld.global.u64 	%rd64, [%rd3];
	cvta.to.global.u64 	%rd65, %rd64;
	add.s64 	%rd66, %rd65, %rd10;
	st.global.f64 	[%rd66+144], %fd10;
	ld.global.f64 	%fd11, [%rd6+8];
	ld.global.u64 	%rd67, [%rd3];
	cvta.to.global.u64 	%rd68, %rd67;
	add.s64 	%rd69, %rd68, %rd10;
	st.global.f64 	[%rd69+152], %fd11;
	ld.global.u64 	%rd70, [%rd3];
	cvta.to.global.u64 	%rd71, %rd70;
	add.s64 	%rd72, %rd71, %rd10;
	st.global.f64 	[%rd72+160], %fd11;
	ld.global.f64 	%fd12, [%rd6];
	ld.global.u64 	%rd73, [%rd3];
	cvta.to.global.u64 	%rd74, %rd73;
	add.s64 	%rd75, %rd74, %rd10;
	st.global.f64 	[%rd75+168], %fd12;
	ld.global.f64 	%fd13, [%rd6+8];
	ld.global.u64 	%rd76, [%rd3];
	cvta.to.global.u64 	%rd77, %rd76;
	add.s64 	%rd78, %rd77, %rd10;
	st.global.f64 	[%rd78+176], %fd13;
	ld.global.u64 	%rd79, [%rd3];
	cvta.to.global.u64 	%rd80, %rd79;
	add.s64 	%rd81, %rd80, %rd10;
	st.global.f64 	[%rd81+184], %fd13;
	ld.global.f64 	%fd14, [%rd6+8];
	ld.global.u64 	%rd82, [%rd3];
	cvta.to.global.u64 	%rd83, %rd82;
	add.s64 	%rd84, %rd83, %rd10;
	st.global.f64 	[%rd84+192], %fd14;
	ld.global.u64 	%rd85, [%rd3];
	cvta.to.global.u64 	%rd86, %rd85;
	add.s64 	%rd87, %rd86, %rd10;
	st.global.f64 	[%rd87+200], %fd14;
	ld.global.f64 	%fd15, [%rd6+8];
	ld.global.u64 	%rd88, [%rd3];
	cvta.to.global.u64 	%rd89, %rd88;
	add.s64 	%rd90, %rd89, %rd10;
	st.global.f64 	[%rd90+208], %fd15;
	ld.global.u64 	%rd91, [%rd3];
	cvta.to.global.u64 	%rd92, %rd91;
	add.s64 	%rd93, %rd92, %rd10;
	st.global.f64 	[%rd93+216], %fd15;
	ld.global.f64 	%fd16, [%rd6];
	ld.global.u64 	%rd94, [%rd3];
	cvta.to.global.u64 	%rd95, %rd94;
	add.s64 	%rd96, %rd95, %rd10;
	st.global.f64 	[%rd96+224], %fd16;
	ld.global.f64 	%fd17, [%rd6+8];
	ld.global.u64 	%rd97, [%rd3];
	cvta.to.global.u64 	%rd98, %rd97;
	add.s64 	%rd99, %rd98, %rd10;
	st.global.f64 	[%rd99+232], %fd17;
	ld.global.u64 	%rd100, [%rd3];
	cvta.to.global.u64 	%rd101, %rd100;
	add.s64 	%rd102, %rd101, %rd10;
	st.global.f64 	[%rd102+240], %fd17;
	ld.global.f64 	%fd18, [%rd6+8];
	ld.global.u64 	%rd103, [%rd3];
	cvta.to.global.u64 	%rd104, %rd103;
	add.s64 	%rd105, %rd104, %rd10;
	st.global.f64 	[%rd105+248], %fd18;
	ld.global.u64 	%rd106, [%rd3];
	cvta.to.global.u64 	%rd107, %rd106;
	add.s64 	%rd108, %rd107, %rd10;
	st.global.f64 	[%rd108+256], %fd18;
	ld.global.f64 	%fd19, [%rd6+8];
	ld.global.u64 	%rd109, [%rd3];
	cvta.to.global.u64 	%rd110, %rd109;
	add.s64 	%rd111, %rd110, %rd10;
	st.global.f64 	[%rd111+264], %fd19;
	ld.global.u64 	%rd112, [%rd3];
	cvta.to.global.u64 	%rd113, %rd112;
	add.s64 	%rd114, %rd113, %rd10;
	st.global.f64 	[%rd114+272], %fd19;
	ld.global.f64 	%fd20, [%rd6];
	ld.global.u64 	%rd115, [%rd3];
	cvta.to.global.u64 	%rd116, %rd115;
	add.s64 	%rd117, %rd116, %rd10;
	st.global.f64 	[%rd117+280], %fd20;
	ld.global.f64 	%fd21, [%rd6+8];
	ld.global.u64 	%rd118, [%rd3];
	cvta.to.global.u64 	%rd119, %rd118;
	add.s64 	%rd120, %rd119, %rd10;
	st.global.f64 	[%rd120+288], %fd21;
	ld.global.u64 	%rd121, [%rd3];
	cvta.to.global.u64 	%rd122, %rd121;
	add.s64 	%rd123, %rd122, %rd10;
	st.global.f64 	[%rd123+296], %fd21;
	ld.global.f64 	%fd22, [%rd6+8];
	ld.global.u64 	%rd124, [%rd3];
	cvta.to.global.u64 	%rd125, %rd124;
	add.s64 	%rd126, %rd125, %rd10;
	st.global.f64 	[%rd126+304], %fd22;
	ld.global.u64 	%rd127, [%rd3];
	cvta.to.global.u64 	%rd128, %rd127;
	add.s64 	%rd129, %rd128, %rd10;
	st.global.f64 	[%rd129+312], %fd22;
	ld.global.f64 	%fd23, [%rd6+8];
	ld.global.u64 	%rd130, [%rd3];
	cvta.to.global.u64 	%rd131, %rd130;
	add.s64 	%rd132, %rd131, %rd10;
	st.global.f64 	[%rd132+320], %fd23;
	ld.global.u64 	%rd133, [%rd3];
	cvta.to.global.u64 	%rd134, %rd133;
	add.s64 	%rd135, %rd134, %rd10;
	st.global.f64 	[%rd135+328], %fd23;
	ld.global.f64 	%fd24, [%rd6+8];
	ld.global.u64 	%rd136, [%rd3];
	cvta.to.global.u64 	%rd137, %rd136;
	add.s64 	%rd138, %rd137, %rd10;
	st.global.f64 	[%rd138+336], %fd24;
	ld.global.u64 	%rd139, [%rd3];
	cvta.to.global.u64 	%rd140, %rd139;
	add.s64 	%rd141, %rd140, %rd10;
	st.global.f64 	[%rd141+344], %fd24;
	ld.global.f64 	%fd25, [%rd6+8];
	ld.global.u64 	%rd142, [%rd3];
	cvta.to.global.u64 	%rd143, %rd142;
	add.s64 	%rd144, %rd143, %rd10;
	st.global.f64 	[%rd144+352], %fd25;
	ld.global.u64 	%rd145, [%rd3];
	cvta.to.global.u64 	%rd146, %rd145;
	add.s64 	%rd147, %rd146, %rd10;
	st.global.f64 	[%rd147+360], %fd25;
	ld.global.f64 	%fd26, [%rd6+8];
	ld.global.u64 	%rd148, [%rd3];
	cvta.to.global.u64 	%rd149, %rd148;
	add.s64 	%rd150, %rd149, %rd10;
	st.global.f64 	[%rd150+368], %fd26;
	ld.global.u64 	%rd151, [%rd3];
	cvta.to.global.u64 	%rd152, %rd151;
	add.s64 	%rd153, %rd152, %rd10;
	st.global.f64 	[%rd153+376], %fd26;
	ld.global.f64 	%fd27, [%rd6+8];
	ld.global.u64 	%rd154, [%rd3];
	cvta.to.global.u64 	%rd155, %rd154;
	add.s64 	%rd156, %rd155, %rd10;
	st.global.f64 	[%rd156+384], %fd27;
	ld.global.u64 	%rd157, [%rd3];
	cvta.to.global.u64 	%rd158, %rd157;
	add.s64 	%rd159, %rd158, %rd10;
	st.global.f64 	[%rd159+392], %fd27;
	ld.global.f64 	%fd28, [%rd6+8];
	ld.global.u64 	%rd160, [%rd3];
	cvta.to.global.u64 	%rd161, %rd160;
	add.s64 	%rd162, %rd161, %rd10;
	st.global.f64 	[%rd162+400], %fd28;
	ld.global.u64 	%rd163, [%rd3];
	cvta.to.global.u64 	%rd164, %rd163;
	add.s64 	%rd165, %rd164, %rd10;
	st.global.f64 	[%rd165+408], %fd28;
	ld.global.f64 	%fd29, [%rd6+8];
	ld.global.u64 	%rd166, [%rd3];
	cvta.to.global.u64 	%rd167, %rd166;
	add.s64 	%rd168, %rd167, %rd10;
	st.global.f64 	[%rd168+416], %fd29;
	ld.global.u64 	%rd169, [%rd3];
	cvta.to.global.u64 	%rd170, %rd169;
	add.s64 	%rd171, %rd170, %rd10;
	st.global.f64 	[%rd171+424], %fd29;
	ld.global.f64 	%fd30, [%rd6+8];
	ld.global.u64 	%rd172, [%rd3];
	cvta.to.global.u64 	%rd173, %rd172;
	add.s64 	%rd174, %rd173, %rd10;
	st.global.f64 	[%rd174+432], %fd30;
	ld.global.u64 	%rd175, [%rd3];
	cvta.to.global.u64 	%rd176, %rd175;
	add.s64 	%rd177, %rd176, %rd10;
	st.global.f64 	[%rd177+440], %fd30;
	ld.global.f64 	%fd31, [%rd6+8];
	ld.global.u64 	%rd178, [%rd3];
	cvta.to.global.u64 	%rd179, %rd178;
	add.s64 	%rd180, %rd179, %rd10;
	st.global.f64 	[%rd180+448], %fd31;
	ld.global.u64 	%rd181, [%rd3];
	cvta.to.global.u64 	%rd182, %rd181;
	add.s64 	%rd183, %rd182, %rd10;
	st.global.f64 	[%rd183+456], %fd31;
	ld.global.f64 	%fd32, [%rd6+8];
	ld.global.u64 	%rd184, [%rd3];
	cvta.to.global.u64 	%rd185, %rd184;
	add.s64 	%rd186, %rd185, %rd10;
	st.global.f64 	[%rd186+464], %fd32;
	ld.global.u64 	%rd187, [%rd3];
	cvta.to.global.u64 	%rd188, %rd187;
	add.s64 	%rd189, %rd188, %rd10;
	st.global.f64 	[%rd189+472], %fd32;
	ld.global.f64 	%fd33, [%rd6+8];
	ld.global.u64 	%rd190, [%rd3];
	cvta.to.global.u64 	%rd191, %rd190;
	add.s64 	%rd192, %rd191, %rd10;
	st.global.f64 	[%rd192+480], %fd33;
	ld.global.u64 	%rd193, [%rd3];
	cvta.to.global.u64 	%rd194, %rd193;
	add.s64 	%rd195, %rd194, %rd10;
	st.global.f64 	[%rd195+488], %fd33;
	ld.global.f64 	%fd34, [%rd6+8];
	ld.global.u64 	%rd196, [%rd3];
	cvta.to.global.u64 	%rd197, %rd196;
	add.s64 	%rd198, %rd197, %rd10;
	st.global.f64 	[%rd198+496], %fd34;
	ld.global.u64 	%rd199, [%rd3];
	cvta.to.global.u64 	%rd200, %rd199;
	add.s64 	%rd201, %rd200, %rd10;
	st.global.f64 	[%rd201+504], %fd34;
	ld.global.f64 	%fd35, [%rd6+8];
	ld.global.u64 	%rd202, [%rd3];
	cvta.to.global.u64 	%rd203, %rd202;
	add.s64 	%rd204, %rd203, %rd10;
	st.global.f64 	[%rd204+512], %fd35;
	ld.global.u64 	%rd205, [%rd3];
	cvta.to.global.u64 	%rd206, %rd205;
	add.s64 	%rd207, %rd206, %rd10;
	st.global.f64 	[%rd207+520], %fd35;
	ld.global.f64 	%fd36, [%rd6+8];
	ld.global.u64 	%rd208, [%rd3];
	cvta.to.global.u64 	%rd209, %rd208;
	add.s64 	%rd210, %rd209, %rd10;
	st.global.f64 	[%rd210+528], %fd36;
	ld.global.u64 	%rd211, [%rd3];
	cvta.to.global.u64 	%rd212, %rd211;
	add.s64 	%rd213, %rd212, %rd10;
	st.global.f64 	[%rd213+536], %fd36;
	ld.global.f64 	%fd37, [%rd6+8];
	ld.global.u64 	%rd214, [%rd3];
	cvta.to.global.u64 	%rd215, %rd214;
	add.s64 	%rd216, %rd215, %rd10;
	st.global.f64 	[%rd216+544], %fd37;
	ld.global.u64 	%rd217, [%rd3];
	cvta.to.global.u64 	%rd218, %rd217;
	add.s64 	%rd219, %rd218, %rd10;
	st.global.f64 	[%rd219+552], %fd37;
	ld.global.f64 	%fd38, [%rd6+8];
	ld.global.u64 	%rd220, [%rd3];
	cvta.to.global.u64 	%rd221, %rd220;
	add.s64 	%rd222, %rd221, %rd10;
	st.global.f64 	[%rd222+560], %fd38;
	ld.global.u64 	%rd223, [%rd3];
	cvta.to.global.u64 	%rd224, %rd223;
	add.s64 	%rd225, %rd224, %rd10;
	st.global.f64 	[%rd225+568], %fd38;
	ld.global.f64 	%fd39, [%rd6+8];
	ld.global.u64 	%rd226, [%rd3];
	cvta.to.global.u64 	%rd227, %rd226;
	add.s64 	%rd228, %rd227, %rd10;
	st.global.f64 	[%rd228+576], %fd39;
	ld.global.u64 	%rd229, [%rd3];
	cvta.to.global.u64 	%rd230, %rd229;
	add.s64 	%rd231, %rd230, %rd10;
	st.global.f64 	[%rd231+584], %fd39;
	ld.global.f64 	%fd40, [%rd6+8];
	ld.global.u64 	%rd232, [%rd3];
	cvta.to.global.u64 	%rd233, %rd232;
	add.s64 	%rd234, %rd233, %rd10;
	st.global.f64 	[%rd234+592], %fd40;
	ld.global.u64 	%rd235, [%rd3];
	cvta.to.global.u64 	%rd236, %rd235;
	add.s64 	%rd237, %rd236, %rd10;
	st.global.f64 	[%rd237+600], %fd40;
	ld.global.f64 	%fd41, [%rd6+8];
	ld.global.u64 	%rd238, [%rd3];
	cvta.to.global.u64 	%rd239, %rd238;
	add.s64 	%rd240, %rd239, %rd10;
	st.global.f64 	[%rd240+608], %fd41;
	ld.global.u64 	%rd241, [%rd3];
	cvta.to.global.u64 	%rd242, %rd241;
	add.s64 	%rd243, %rd242, %rd10;
	st.global.f64 	[%rd243+616], %fd41;
	ld.global.f64 	%fd42, [%rd6+8];
	ld.global.u64 	%rd244, [%rd3];
	cvta.to.global.u64 	%rd245, %rd244;
	add.s64 	%rd246, %rd245, %rd10;
	st.global.f64 	[%rd246+624], %fd42;
	ld.global.u64 	%rd247, [%rd3];
	cvta.to.global.u64 	%rd248, %rd247;
	add.s64 	%rd249, %rd248, %rd10;
	st.global.f64 	[%rd249+632], %fd42;
	ld.global.f64 	%fd43, [%rd6+8];
	ld.global.u64 	%rd250, [%rd3];
	cvta.to.global.u64 	%rd251, %rd250;
	add.s64 	%rd252, %rd251, %rd10;
	st.global.f64 	[%rd252+640], %fd43;
	ld.global.u64 	%rd253, [%rd3];
	cvta.to.global.u64 	%rd254, %rd253;
	add.s64 	%rd255, %rd254, %rd10;
	st.global.f64 	[%rd255+648], %fd43;
	ld.global.f64 	%fd44, [%rd6+8];
	ld.global.u64 	%rd256, [%rd3];
	cvta.to.global.u64 	%rd257, %rd256;
	add.s64 	%rd258, %rd257, %rd10;
	st.global.f64 	[%rd258+656], %fd44;
	ld.global.u64 	%rd259, [%rd3];
	cvta.to.global.u64 	%rd260, %rd259;
	add.s64 	%rd261, %rd260, %rd10;
	st.global.f64 	[%rd261+664], %fd44;
	ld.global.f64 	%fd45, [%rd6+8];
	ld.global.u64 	%rd262, [%rd3];
	cvta.to.global.u64 	%rd263, %rd262;
	add.s64 	%rd264, %rd263, %rd10;
	st.global.f64 	[%rd264+672], %fd45;
	ld.global.u64 	%rd265, [%rd3];
	cvta.to.global.u64 	%rd266, %rd265;
	add.s64 	%rd267, %rd266, %rd10;
	st.global.f64 	[%rd267+680], %fd45;
	ld.global.f64 	%fd46, [%rd6+8];
	ld.global.u64 	%rd268, [%rd3];
	cvta.to.global.u64 	%rd269, %rd268;
	add.s64 	%rd270, %rd269, %rd10;
	st.global.f64 	[%rd270+688], %fd46;
	ld.global.u64 	%rd271, [%rd3];
	cvta.to.global.u64 	%rd272, %rd271;
	add.s64 	%rd273, %rd272, %rd10;
	st.global.f64 	[%rd273+696], %fd46;
	ld.global.f64 	%fd47, [%rd6+8];
	ld.global.u64 	%rd274, [%rd3];
	cvta.to.global.u64 	%rd275, %rd274;
	add.s64 	%rd276, %rd275, %rd10;
	st.global.f64 	[%rd276+704], %fd47;
	ld.global.u64 	%rd277, [%rd3];
	cvta.to.global.u64 	%rd278, %rd277;
	add.s64 	%rd279, %rd278, %rd10;
	st.global.f64 	[%rd279+712], %fd47;
	ld.global.f64 	%fd48, [%rd6+8];
	ld.global.u64 	%rd280, [%rd3];
	cvta.to.global.u64 	%rd281, %rd280;
	add.s64 	%rd282, %rd281, %rd10;
	st.global.f64 	[%rd282+720], %fd48;
	ld.global.u64 	%rd283, [%rd3];
	cvta.to.global.u64 	%rd284, %rd283;
	add.s64 	%rd285, %rd284, %rd10;
	st.global.f64 	[%rd285+728], %fd48;
	ld.global.f64 	%fd49, [%rd6+8];
	ld.global.u64 	%rd286, [%rd3];
	cvta.to.global.u64 	%rd287, %rd286;
	add.s64 	%rd288, %rd287, %rd10;
	st.global.f64 	[%rd288+736], %fd49;
	ld.global.u64 	%rd289, [%rd3];
	cvta.to.global.u64 	%rd290, %rd289;
	add.s64 	%rd291, %rd290, %rd10;
	st.global.f64 	[%rd291+744], %fd49;
	ld.global.f64 	%fd50, [%rd6+8];
	ld.global.u64 	%rd292, [%rd3];
	cvta.to.global.u64 	%rd293, %rd292;
	add.s64 	%rd294, %rd293, %rd10;
	st.global.f64 	[%rd294+752], %fd50;
	ld.global.u64 	%rd295, [%rd3];
	cvta.to.global.u64 	%rd296, %rd295;
	add.s64 	%rd297, %rd296, %rd10;
	st.global.f64 	[%rd297+760], %fd50;
	ld.global.f64 	%fd51, [%rd6+8];
	ld.global.u64 	%rd298, [%rd3];
	cvta.to.global.u64 	%rd299, %rd298;
	add.s64 	%rd300, %rd299, %rd10;
	st.global.f64 	[%rd300+768], %fd51;
	ld.global.u64 	%rd301, [%rd3];
	cvta.to.global.u64 	%rd302, %rd301;
	add.s64 	%rd303, %rd302, %rd10;
	st.global.f64 	[%rd303+776], %fd51;
	ld.global.f64 	%fd52, [%rd6+8];
	ld.global.u64 	%rd304, [%rd3];
	cvta.to.global.u64 	%rd305, %rd304;
	add.s64 	%rd306, %rd305, %rd10;
	st.global.f64 	[%rd306+784], %fd52;
	ld.global.u64 	%rd307, [%rd3];
	cvta.to.global.u64 	%rd308, %rd307;
	add.s64 	%rd309, %rd308, %rd10;
	st.global.f64 	[%rd309+792], %fd52;
	ld.global.f64 	%fd53, [%rd6+8];
	ld.global.u64 	%rd310, [%rd3];
	cvta.to.global.u64 	%rd311, %rd310;
	add.s64 	%rd312, %rd311, %rd10;
	st.global.f64 	[%rd312+800], %fd53;
	ld.global.u64 	%rd313, [%rd3];
	cvta.to.global.u64 	%rd314, %rd313;
	add.s64 	%rd315, %rd314, %rd10;
	st.global.f64 	[%rd315+808], %fd53;
	ld.global.f64 	%fd54, [%rd6+8];
	ld.global.u64 	%rd316, [%rd3];
	cvta.to.global.u64 	%rd317, %rd316;
	add.s64 	%rd318, %rd317, %rd10;
	st.global.f64 	[%rd318+816], %fd54;
	ld.global.u64 	%rd319, [%rd3];
	cvta.to.global.u64 	%rd320, %rd319;
	add.s64 	%rd321, %rd320, %rd10;
	st.global.f64 	[%rd321+824], %fd54;
	ld.global.f64 	%fd55, [%rd6+8];
	ld.global.u64 	%rd322, [%rd3];
	cvta.to.global.u64 	%rd323, %rd322;
	add.s64 	%rd324, %rd323, %rd10;
	st.global.f64 	[%rd324+832], %fd55;
	ld.global.u64 	%rd325, [%rd3];
	cvta.to.global.u64 	%rd326, %rd325;
	add.s64 	%rd327, %rd326, %rd10;
	st.global.f64 	[%rd327+840], %fd55;
	ld.global.f64 	%fd56, [%rd6+8];
	ld.global.u64 	%rd328, [%rd3];
	cvta.to.global.u64 	%rd329, %rd328;
	add.s64 	%rd330, %rd329, %rd10;
	st.global.f64 	[%rd330+848], %fd56;
	ld.global.u64 	%rd331, [%rd3];
	cvta.to.global.u64 	%rd332, %rd331;
	add.s64 	%rd333, %rd332, %rd10;
	st.global.f64 	[%rd333+856], %fd56;
$L__BB0_2:
	ret;

}


// ===== COMPILED SASS (sm_100) =====

	.target	sm_100

	.elftype	@"ET_EXEC"


//--------------------- .note.nv.tkinfo           --------------------------
	.section	.note.nv.tkinfo,"",@"SHT_NOTE"
	.sectionflags	@"SHF_NOTE_NV_TKINFO"
	.tkinfo
        /*0018*/ 	.word	0x00000002
        /*0030*/ 	.string	""
        /*0030*/ 	.string	"ptxas"
        /*0030*/ 	.string	"Cuda compilation tools, release 13.0, V13.0.88"
        /*0030*/ 	.string	"Build cuda_13.0.r13.0/compiler.36424714_0"
        /*0030*/ 	.string	"-arch sm_100 -m 64 "



//--------------------- .note.nv.cuinfo           --------------------------
	.section	.note.nv.cuinfo,"",@"SHT_NOTE"
	.sectionflags	@"SHF_NOTE_NV_CUINFO"
        /*0018*/ 	.short	0x0002
        /*001a*/ 	.short	0x0064
        /*001c*/ 	.short	0x0082
	.zero		2


//--------------------- .nv.info                  --------------------------
	.section	.nv.info,"",@"SHT_CUDA_INFO"
	.align	4


	//----- nvinfo : EIATTR_REGCOUNT
	.align		4
        /*0000*/ 	.byte	0x04, 0x2f
        /*0002*/ 	.short	(.L_4 - .L_3)
	.align		4
.L_3:
        /*0004*/ 	.word	index@(_Z15evaluate_kernelPPKdPdPS2_i)
        /*0008*/ 	.word	0x00000018


	//----- nvinfo : EIATTR_FRAME_SIZE
	.align		4
.L_4:
        /*000c*/ 	.byte	0x04, 0x11
        /*000e*/ 	.short	(.L_6 - .L_5)
	.align		4
.L_5:
        /*0010*/ 	.word	index@(_Z15evaluate_kernelPPKdPdPS2_i)
        /*0014*/ 	.word	0x00000000


	//----- nvinfo : EIATTR_MIN_STACK_SIZE
	.align		4
.L_6:
        /*0018*/ 	.byte	0x04, 0x12
        /*001a*/ 	.short	(.L_8 - .L_7)
	.align		4
.L_7:
        /*001c*/ 	.word	index@(_Z15evaluate_kernelPPKdPdPS2_i)
        /*0020*/ 	.word	0x00000000
.L_8:


//--------------------- .nv.compat                --------------------------
	.section	.nv.compat,"",@"SHT_CUDA_COMPAT_INFO"
	.align	4
        /*0000*/ 	.byte	0x02, 0x09, 0x00, 0x00, 0x02, 0x02, 0x01, 0x00, 0x02, 0x05, 0x05, 0x00, 0x03, 0x07, 0x01, 0x01
        /*0010*/ 	.byte	0x02, 0x03, 0x00, 0x00, 0x02, 0x06, 0x01, 0x00, 0x04, 0x0b, 0x08, 0x00, 0x09, 0x00, 0x00, 0x00
        /*0020*/ 	.byte	0x00, 0x00, 0x00, 0x00


//--------------------- .nv.info._Z15evaluate_kernelPPKdPdPS2_i --------------------------
	.section	.nv.info._Z15evaluate_kernelPPKdPdPS2_i,"",@"SHT_CUDA_INFO"
	.sectionflags	@""
	.align	4


	//----- nvinfo : EIATTR_CUDA_API_VERSION
	.align		4
        /*0000*/ 	.byte	0x04, 0x37
        /*0002*/ 	.short	(.L_10 - .L_9)
.L_9:
        /*0004*/ 	.word	0x00000082


	//----- nvinfo : EIATTR_KPARAM_INFO
	.align		4
.L_10:
        /*0008*/ 	.byte	0x04, 0x17
        /*000a*/ 	.short	(.L_12 - .L_11)
.L_11:
        /*000c*/ 	.word	0x00000000
        /*0010*/ 	.short	0x0003
        /*0012*/ 	.short	0x0018
        /*0014*/ 	.byte	0x00, 0xf0, 0x11, 0x00


	//----- nvinfo : EIATTR_KPARAM_INFO
	.align		4
.L_12:
        /*0018*/ 	.byte	0x04, 0x17
        /*001a*/ 	.short	(.L_14 - .L_13)
.L_13:
        /*001c*/ 	.word	0x00000000
        /*0020*/ 	.short	0x0002
        /*0022*/ 	.short	0x0010
        /*0024*/ 	.byte	0x00, 0xf5, 0x21, 0x00


	//----- nvinfo : EIATTR_KPARAM_INFO
	.align		4
.L_14:
        /*0028*/ 	.byte	0x04, 0x17
        /*002a*/ 	.short	(.L_16 - .L_15)
.L_15:
        /*002c*/ 	.word	0x00000000
        /*0030*/ 	.short	0x0001
        /*0032*/ 	.short	0x0008
        /*0034*/ 	.byte	0x00, 0xf5, 0x21, 0x00


	//----- nvinfo : EIATTR_KPARAM_INFO
	.align		4
.L_16:
        /*0038*/ 	.byte	0x04, 0x17
        /*003a*/ 	.short	(.L_18 - .L_17)
.L_17:
        /*003c*/ 	.word	0x00000000
        /*0040*/ 	.short	0x0000
        /*0042*/ 	.short	0x0000
        /*0044*/ 	.byte	0x00, 0xf5, 0x21, 0x00


	//----- nvinfo : EIATTR_SPARSE_MMA_MASK
	.align		4
.L_18:
        /*0048*/ 	.byte	0x03, 0x50
        /*004a*/ 	.short	0x0000


	//----- nvinfo : EIATTR_MAXREG_COUNT
	.align		4
        /*004c*/ 	.byte	0x03, 0x1b
        /*004e*/ 	.short	0x00ff


	//----- nvinfo : EIATTR_MERCURY_ISA_VERSION
	.align		4
        /*0050*/ 	.byte	0x03, 0x5f
        /*0052*/ 	.short	0x0101


	//----- nvinfo : EIATTR_VRC_CTA_INIT_COUNT
	.align		4
        /*0054*/ 	.byte	0x02, 0x4a
	.zero		1
	.zero		1


	//----- nvinfo : EIATTR_EXIT_INSTR_OFFSETS
	.align		4
        /*0058*/ 	.byte	0x04, 0x1c
        /*005a*/ 	.short	(.L_20 - .L_19)


	//   ....[0]....
.L_19:
        /*005c*/ 	.word	0x00000070


	//   ....[1]....
        /*0060*/ 	.word	0x00001900


	//----- nvinfo : EIATTR_CBANK_PARAM_SIZE
	.align		4
.L_20:
        /*0064*/ 	.byte	0x03, 0x19
        /*0066*/ 	.short	0x001c


	//----- nvinfo : EIATTR_PARAM_CBANK
	.align		4
        /*0068*/ 	.byte	0x04, 0x0a
        /*006a*/ 	.short	(.L_22 - .L_21)
	.align		4
.L_21:
        /*006c*/ 	.word	index@(.nv.constant0._Z15evaluate_kernelPPKdPdPS2_i)
        /*0070*/ 	.short	0x0380
        /*0072*/ 	.short	0x001c


	//----- nvinfo : EIATTR_SW_WAR
	.align		4
.L_22:
        /*0074*/ 	.byte	0x04, 0x36
        /*0076*/ 	.short	(.L_24 - .L_23)
.L_23:
        /*0078*/ 	.word	0x00000008
.L_24:


//--------------------- .nv.callgraph             --------------------------
	.section	.nv.callgraph,"",@"SHT_CUDA_CALLGRAPH"
	.align	4
	.sectionentsize	8
	.align		4
        /*0000*/ 	.word	0x00000000
	.align		4
        /*0004*/ 	.word	0xffffffff
	.align		4
        /*0008*/ 	.word	0x00000000
	.align		4
        /*000c*/ 	.word	0xfffffffe
	.align		4
        /*0010*/ 	.word	0x00000000
	.align		4
        /*0014*/ 	.word	0xfffffffd
	.align		4
        /*0018*/ 	.word	0x00000000
	.align		4
        /*001c*/ 	.word	0xfffffffc


//--------------------- .nv.constant3             --------------------------
	.section	.nv.constant3,"a",@progbits
	.align	4
.nv.constant3:
	.type		nnz_in,@object
	.size		nnz_in,(nnz_out - nnz_in)
nnz_in:
        /*0000*/ 	.byte	0x13, 0x00, 0x00, 0x00
	.type		nnz_out,@object
	.size		nnz_out,(n_w - nnz_out)
nnz_out:
        /*0004*/ 	.byte	0x6c, 0x00, 0x00, 0x00
	.type		n_w,@object
	.size		n_w,(.L_2 - n_w)
n_w:
        /*0008*/ 	.byte	0x02, 0x00, 0x00, 0x00
.L_2:


//--------------------- .text._Z15evaluate_kernelPPKdPdPS2_i --------------------------
	.section	.text._Z15evaluate_kernelPPKdPdPS2_i,"ax",@progbits
	.align	128
        .global         _Z15evaluate_kernelPPKdPdPS2_i
        .type           _Z15evaluate_kernelPPKdPdPS2_i,@function
        .size           _Z15evaluate_kernelPPKdPdPS2_i,(.L_x_1 - _Z15evaluate_kernelPPKdPdPS2_i)
        .other          _Z15evaluate_kernelPPKdPdPS2_i,@"STO_CUDA_ENTRY STV_DEFAULT"
_Z15evaluate_kernelPPKdPdPS2_i:
.text._Z15evaluate_kernelPPKdPdPS2_i:
[----:B------:R-:W-:Y:S01]  /*0000*/  LDC R1, c[0x0][0x37c] ;  /* 0x0000df00ff017b82 */ /* 0x000fe20000000800 */
[----:B------:R-:W0:Y:S07]  /*0010*/  S2R R3, SR_TID.X ;  /* 0x0000000000037919 */ /* 0x000e2e0000002100 */
[----:B------:R-:W0:Y:S01]  /*0020*/  S2UR UR4, SR_CTAID.X ;  /* 0x00000000000479c3 */ /* 0x000e220000002500 */
[----:B------:R-:W1:Y:S07]  /*0030*/  LDCU UR5, c[0x0][0x398] ;  /* 0x00007300ff0577ac */ /* 0x000e6e0008000800 */
[----:B------:R-:W0:Y:S02]  /*0040*/  LDC R0, c[0x0][0x360] ;  /* 0x0000d800ff007b82 */ /* 0x000e240000000800 */
[----:B0-----:R-:W-:-:S05]  /*0050*/  IMAD R0, R0, UR4, R3 ;  /* 0x0000000400007c24 */ /* 0x001fca000f8e0203 */
[----:B-1----:R-:W-:-:S13]  /*0060*/  ISETP.GE.AND P0, PT, R0, UR5, PT ;  /* 0x0000000500007c0c */ /* 0x002fda000bf06270 */
[----:B------:R-:W-:Y:S05]  /*0070*/  @P0 EXIT ;  /* 0x000000000000094d */ /* 0x000fea0003800000 */
[----:B------:R-:W0:Y:S01]  /*0080*/  LDC.64 R2, c[0x0][0x388] ;  /* 0x0000e200ff027b82 */ /* 0x000e220000000a00 */
[----:B------:R-:W1:Y:S01]  /*0090*/  LDCU UR6, c[0x3][0x8] ;  /* 0x00c00100ff0677ac */ /* 0x000e620008000800 */
[----:B------:R-:W-:Y:S01]  /*00a0*/  HFMA2 R16, -RZ, RZ, 0, 0 ;  /* 0x00000000ff107431 */ /* 0x000fe200000001ff */
[----:B------:R-:W-:Y:S01]  /*00b0*/  MOV R17, 0x3ff00000 ;  /* 0x3ff0000000117802 */ /* 0x000fe20000000f00 */
[----:B------:R-:W2:Y:S04]  /*00c0*/  LDCU.64 UR4, c[0x0][0x358] ;  /* 0x00006b00ff0477ac */ /* 0x000ea80008000a00 */
[----:B------:R-:W3:Y:S01]  /*00d0*/  LDC.64 R4, c[0x0][0x390] ;  /* 0x0000e400ff047b82 */ /* 0x000ee20000000a00 */
[----:B-1----:R-:W-:Y:S01]  /*00e0*/  IMAD R7, R0, UR6, RZ ;  /* 0x0000000600077c24 */ /* 0x002fe2000f8e02ff */
[----:B------:R-:W1:Y:S03]  /*00f0*/  LDCU UR6, c[0x3][0x4] ;  /* 0x00c00080ff0677ac */ /* 0x000e660008000800 */
[----:B0-----:R-:W-:-:S05]  /*0100*/  IMAD.WIDE R2, R7, 0x8, R2 ;  /* 0x0000000807027825 */ /* 0x001fca00078e0202 */
[----:B--2---:R-:W-:Y:S04]  /*0110*/  STG.E.64 desc[UR4][R2.64], R16 ;  /* 0x0000001002007986 */ /* 0x004fe8000c101b04 */
[----:B---3--:R-:W2:Y:S01]  /*0120*/  LDG.E.64 R6, desc[UR4][R4.64] ;  /* 0x0000000404067981 */ /* 0x008ea2000c1e1b00 */
[----:B-1----:R-:W-:-:S04]  /*0130*/  IMAD R0, R0, UR6, RZ ;  /* 0x0000000600007c24 */ /* 0x002fc8000f8e02ff */
[----:B--2---:R-:W-:-:S05]  /*0140*/  IMAD.WIDE R6, R0, 0x8, R6 ;  /* 0x0000000800067825 */ /* 0x004fca00078e0206 */
[----:B------:R0:W-:Y:S04]  /*0150*/  STG.E.64 desc[UR4][R6.64], R16 ;  /* 0x0000001006007986 */ /* 0x0001e8000c101b04 */
[----:B------:R-:W-:Y:S04]  /*0160*/  STG.E.64 desc[UR4][R2.64+0x8], RZ ;  /* 0x000008ff02007986 */ /* 0x000fe8000c101b04 */
[----:B------:R-:W2:Y:S02]  /*0170*/  LDG.E.64 R8, desc[UR4][R4.64] ;  /* 0x0000000404087981 */ /* 0x000ea4000c1e1b00 */
[----:B--2---:R-:W-:-:S05]  /*0180*/  IMAD.WIDE R8, R0, 0x8, R8 ;  /* 0x0000000800087825 */ /* 0x004fca00078e0208 */
[----:B------:R1:W-:Y:S04]  /*0190*/  STG.E.64 desc[UR4][R8.64+0x8], RZ ;  /* 0x000008ff08007986 */ /* 0x0003e8000c101b04 */
[----:B------:R-:W2:Y:S04]  /*01a0*/  LDG.E.64 R12, desc[UR4][R4.64] ;  /* 0x00000004040c7981 */ /* 0x000ea8000c1e1b00 */
[----:B------:R-:W3:Y:S01]  /*01b0*/  LDG.E.64 R10, desc[UR4][R2.64+0x8] ;  /* 0x00000804020a7981 */ /* 0x000ee2000c1e1b00 */
[----:B--2---:R-:W-:-:S05]  /*01c0*/  IMAD.WIDE R12, R0, 0x8, R12 ;  /* 0x00000008000c7825 */ /* 0x004fca00078e020c */
[----:B---3--:R2:W-:Y:S04]  /*01d0*/  STG.E.64 desc[UR4][R12.64+0x10], R10 ;  /* 0x0000100a0c007986 */ /* 0x0085e8000c101b04 */
[----:B------:R-:W3:Y:S02]  /*01e0*/  LDG.E.64 R14, desc[UR4][R4.64] ;  /* 0x00000004040e7981 */ /* 0x000ee4000c1e1b00 */
[----:B---3--:R-:W-:-:S05]  /*01f0*/  IMAD.WIDE R14, R0, 0x8, R14 ;  /* 0x00000008000e7825 */ /* 0x008fca00078e020e */
[----:B------:R3:W-:Y:S04]  /*0200*/  STG.E.64 desc[UR4][R14.64+0x18], R10 ;  /* 0x0000180a0e007986 */ /* 0x0007e8000c101b04 */
[----:B0-----:R-:W4:Y:S04]  /*0210*/  LDG.E.64 R16, desc[UR4][R4.64] ;  /* 0x0000000404107981 */ /* 0x001f28000c1e1b00 */
[----:B------:R-:W5:Y:S01]  /*0220*/  LDG.E.64 R6, desc[UR4][R2.64+0x8] ;  /* 0x0000080402067981 */ /* 0x000f62000c1e1b00 */
[----:B----4-:R-:W-:-:S05]  /*0230*/  IMAD.WIDE R16, R0, 0x8, R16 ;  /* 0x0000000800107825 */ /* 0x010fca00078e0210 */
[----:B-----5:R0:W-:Y:S04]  /*0240*/  STG.E.64 desc[UR4][R16.64+0x20], R6 ;  /* 0x0000200610007986 */ /* 0x0201e8000c101b04 */
[----:B-1----:R-:W4:Y:S02]  /*0250*/  LDG.E.64 R8, desc[UR4][R4.64] ;  /* 0x0000000404087981 */ /* 0x002f24000c1e1b00 */
[----:B----4-:R-:W-:-:S05]  /*0260*/  IMAD.WIDE R8, R0, 0x8, R8 ;  /* 0x0000000800087825 */ /* 0x010fca00078e0208 */
[----:B------:R1:W-:Y:S04]  /*0270*/  STG.E.64 desc[UR4][R8.64+0x28], R6 ;  /* 0x0000280608007986 */ /* 0x0003e8000c101b04 */
[----:B------:R-:W4:Y:S04]  /*0280*/  LDG.E.64 R18, desc[UR4][R4.64] ;  /* 0x0000000404127981 */ /* 0x000f28000c1e1b00 */
[----:B--2---:R-:W2:Y:S01]  /*0290*/  LDG.E.64 R12, desc[UR4][R2.64+0x8] ;  /* 0x00000804020c7981 */ /* 0x004ea2000c1e1b00 */
[----:B----4-:R-:W-:-:S05]  /*02a0*/  IMAD.WIDE R18, R0, 0x8, R18 ;  /* 0x0000000800127825 */ /* 0x010fca00078e0212 */
[----:B--2---:R2:W-:Y:S04]  /*02b0*/  STG.E.64 desc[UR4][R18.64+0x30], R12 ;  /* 0x0000300c12007986 */ /* 0x0045e8000c101b04 */
[----:B---3--:R-:W3:Y:S04]  /*02c0*/  LDG.E.64 R14, desc[UR4][R4.64] ;  /* 0x00000004040e7981 */ /* 0x008ee8000c1e1b00 */
[----:B------:R-:W4:Y:S01]  /*02d0*/  LDG.E.64 R10, desc[UR4][R2.64] ;  /* 0x00000004020a7981 */ /* 0x000f22000c1e1b00 */
[----:B---3--:R-:W-:-:S05]  /*02e0*/  IMAD.WIDE R14, R0, 0x8, R14 ;  /* 0x00000008000e7825 */ /* 0x008fca00078e020e */
[----:B----4-:R3:W-:Y:S04]  /*02f0*/  STG.E.64 desc[UR4][R14.64+0x38], R10 ;  /* 0x0000380a0e007986 */ /* 0x0107e8000c101b04 */
[----:B------:R-:W4:Y:S04]  /*0300*/  LDG.E.64 R20, desc[UR4][R4.64] ;  /* 0x0000000404147981 */ /* 0x000f28000c1e1b00 */
[----:B0-----:R-:W5:Y:S01]  /*0310*/  LDG.E.64 R16, desc[UR4][R2.64+0x8] ;  /* 0x0000080402107981 */ /* 0x001f62000c1e1b00 */
[----:B----4-:R-:W-:-:S05]  /*0320*/  IMAD.WIDE R20, R0, 0x8, R20 ;  /* 0x0000000800147825 */ /* 0x010fca00078e0214 */
[----:B-----5:R-:W-:Y:S04]  /*0330*/  STG.E.64 desc[UR4][R20.64+0x40], R16 ;  /* 0x0000401014007986 */ /* 0x020fe8000c101b04 */
[----:B-1----:R-:W4:Y:S02]  /*0340*/  LDG.E.64 R6, desc[UR4][R4.64] ;  /* 0x0000000404067981 */ /* 0x002f24000c1e1b00 */
[----:B----4-:R-:W-:-:S05]  /*0350*/  IMAD.WIDE R6, R0, 0x8, R6 ;  /* 0x0000000800067825 */ /* 0x010fca00078e0206 */
[----:B------:R0:W-:Y:S04]  /*0360*/  STG.E.64 desc[UR4][R6.64+0x48], R16 ;  /* 0x0000481006007986 */ /* 0x0001e8000c101b04 */
[----:B--2---:R-:W2:Y:S04]  /*0370*/  LDG.E.64 R12, desc[UR4][R4.64] ;  /* 0x00000004040c7981 */ /* 0x004ea8000c1e1b00 */
[----:B------:R-:W4:Y:S01]  /*0380*/  LDG.E.64 R8, desc[UR4][R2.64+0x8] ;  /* 0x0000080402087981 */ /* 0x000f22000c1e1b00 */
[----:B--2---:R-:W-:-:S05]  /*0390*/  IMAD.WIDE R12, R0, 0x8, R12 ;  /* 0x00000008000c7825 */ /* 0x004fca00078e020c */
[----:B----4-:R1:W-:Y:S04]  /*03a0*/  STG.E.64 desc[UR4][R12.64+0x50], R8 ;  /* 0x000050080c007986 */ /* 0x0103e8000c101b04 */
[----:B---3--:R-:W2:Y:S02]  /*03b0*/  LDG.E.64 R10, desc[UR4][R4.64] ;  /* 0x00000004040a7981 */ /* 0x008ea4000c1e1b00 */
[----:B--2---:R-:W-:-:S05]  /*03c0*/  IMAD.WIDE R10, R0, 0x8, R10 ;  /* 0x00000008000a7825 */ /* 0x004fca00078e020a */
[----:B------:R2:W-:Y:S04]  /*03d0*/  STG.E.64 desc[UR4][R10.64+0x58], R8 ;  /* 0x000058080a007986 */ /* 0x0005e8000c101b04 */
[----:B------:R-:W3:Y:S04]  /*03e0*/  LDG.E.64 R18, desc[UR4][R4.64] ;  /* 0x0000000404127981 */ /* 0x000ee8000c1e1b00 */
[----:B------:R-:W4:Y:S01]  /*03f0*/  LDG.E.64 R14, desc[UR4][R2.64+0x8] ;  /* 0x00000804020e7981 */ /* 0x000f22000c1e1b00 */
[----:B---3--:R-:W-:-:S05]  /*0400*/  IMAD.WIDE R18, R0, 0x8, R18 ;  /* 0x0000000800127825 */ /* 0x008fca00078e0212 */
[----:B----4-:R3:W-:Y:S04]  /*0410*/  STG.E.64 desc[UR4][R18.64+0x60], R14 ;  /* 0x0000600e12007986 */ /* 0x0107e8000c101b04 */
[----:B0-----:R-:W4:Y:S02]  /*0420*/  LDG.E.64 R6, desc[UR4][R4.64] ;  /* 0x0000000404067981 */ /* 0x001f24000c1e1b00 */
[----:B----4-:R-:W-:-:S05]  /*0430*/  IMAD.WIDE R6, R0, 0x8, R6 ;  /* 0x0000000800067825 */ /* 0x010fca00078e0206 */
[----:B------:R0:W-:Y:S04]  /*0440*/  STG.E.64 desc[UR4][R6.64+0x68], R14 ;  /* 0x0000680e06007986 */ /* 0x0001e8000c101b04 */
[----:B------:R-:W4:Y:S04]  /*0450*/  LDG.E.64 R16, desc[UR4][R4.64] ;  /* 0x0000000404107981 */ /* 0x000f28000c1e1b00 */
[----:B-1----:R-:W5:Y:S01]  /*0460*/  LDG.E.64 R12, desc[UR4][R2.64] ;  /* 0x00000004020c7981 */ /* 0x002f62000c1e1b00 */
[----:B----4-:R-:W-:-:S05]  /*0470*/  IMAD.WIDE R16, R0, 0x8, R16 ;  /* 0x0000000800107825 */ /* 0x010fca00078e0210 */
[----:B-----5:R1:W-:Y:S04]  /*0480*/  STG.E.64 desc[UR4][R16.64+0x70], R12 ;  /* 0x0000700c10007986 */ /* 0x0203e8000c101b04 */
[----:B--2---:R-:W2:Y:S04]  /*0490*/  LDG.E.64 R10, desc[UR4][R4.64] ;  /* 0x00000004040a7981 */ /* 0x004ea8000c1e1b00 */
[----:B------:R-:W4:Y:S01]  /*04a0*/  LDG.E.64 R8, desc[UR4][R2.64+0x8] ;  /* 0x0000080402087981 */ /* 0x000f22000c1e1b00 */
[----:B--2---:R-:W-:-:S05]  /*04b0*/  IMAD.WIDE R10, R0, 0x8, R10 ;  /* 0x00000008000a7825 */ /* 0x004fca00078e020a */
[----:B----4-:R2:W-:Y:S04]  /*04c0*/  STG.E.64 desc[UR4][R10.64+0x78], R8 ;  /* 0x000078080a007986 */ /* 0x0105e8000c101b04 */
[----:B---3--:R-:W3:Y:S02]  /*04d0*/  LDG.E.64 R18, desc[UR4][R4.64] ;  /* 0x0000000404127981 */ /* 0x008ee4000c1e1b00 */
        /* <DEDUP_REMOVED lines=13> */
[----:B---3--:R-:W3:Y:S02]  /*05b0*/  LDG.E.64 R8, desc[UR4][R4.64] ;  /* 0x0000000404087981 */ /* 0x008ee4000c1e1b00 */
[----:B---3--:R-:W-:-:S05]  /*05c0*/  IMAD.WIDE R8, R0, 0x8, R8 ;  /* 0x0000000800087825 */ /* 0x008fca00078e0208 */
[----:B------:R3:W-:Y:S04]  /*05d0*/  STG.E.64 desc[UR4][R8.64+0xa0], R10 ;  /* 0x0000a00a08007986 */ /* 0x0007e8000c101b04 */
[----:B------:R-:W4:Y:S04]  /*05e0*/  LDG.E.64 R18, desc[UR4][R4.64] ;  /* 0x0000000404127981 */ /* 0x000f28000c1e1b00 */
[----:B0-----:R-:W5:Y:S01]  /*05f0*/  LDG.E.64 R14, desc[UR4][R2.64] ;  /* 0x00000004020e7981 */ /* 0x001f62000c1e1b00 */
[----:B----4-:R-:W-:-:S05]  /*0600*/  IMAD.WIDE R18, R0, 0x8, R18 ;  /* 0x0000000800127825 */ /* 0x010fca00078e0212 */
[----:B-----5:R0:W-:Y:S04]  /*0610*/  STG.E.64 desc[UR4][R18.64+0xa8], R14 ;  /* 0x0000a80e12007986 */ /* 0x0201e8000c101b04 */
[----:B-1----:R-:W4:Y:S04]  /*0620*/  LDG.E.64 R12, desc[UR4][R4.64] ;  /* 0x00000004040c7981 */ /* 0x002f28000c1e1b00 */
[----:B------:R-:W5:Y:S01]  /*0630*/  LDG.E.64 R6, desc[UR4][R2.64+0x8] ;  /* 0x0000080402067981 */ /* 0x000f62000c1e1b00 */
[----:B----4-:R-:W-:-:S05]  /*0640*/  IMAD.WIDE R12, R0, 0x8, R12 ;  /* 0x00000008000c7825 */ /* 0x010fca00078e020c */
[----:B-----5:R1:W-:Y:S04]  /*0650*/  STG.E.64 desc[UR4][R12.64+0xb0], R6 ;  /* 0x0000b0060c007986 */ /* 0x0203e8000c101b04 */
[----:B--2---:R-:W2:Y:S02]  /*0660*/  LDG.E.64 R16, desc[UR4][R4.64] ;  /* 0x0000000404107981 */ /* 0x004ea4000c1e1b00 */
[----:B--2---:R-:W-:-:S05]  /*0670*/  IMAD.WIDE R16, R0, 0x8, R16 ;  /* 0x0000000800107825 */ /* 0x004fca00078e0210 */
[----:B------:R2:W-:Y:S04]  /*0680*/  STG.E.64 desc[UR4][R16.64+0xb8], R6 ;  /* 0x0000b80610007986 */ /* 0x0005e8000c101b04 */
[----:B---3--:R-:W3:Y:S04]  /*0690*/  LDG.E.64 R10, desc[UR4][R4.64] ;  /* 0x00000004040a7981 */ /* 0x008ee8000c1e1b00 */
        /* <DEDUP_REMOVED lines=10> */
[----:B--2---:R-:W2:Y:S02]  /*0740*/  LDG.E.64 R6, desc[UR4][R4.64] ;  /* 0x0000000404067981 */ /* 0x004ea4000c1e1b00 */
[----:B--2---:R-:W-:-:S05]  /*0750*/  IMAD.WIDE R6, R0, 0x8, R6 ;  /* 0x0000000800067825 */ /* 0x004fca00078e0206 */
[----:B------:R2:W-:Y:S04]  /*0760*/  STG.E.64 desc[UR4][R6.64+0xd8], R12 ;  /* 0x0000d80c06007986 */ /* 0x0005e8000c101b04 */
[----:B------:R-:W4:Y:S04]  /*0770*/  LDG.E.64 R16, desc[UR4][R4.64] ;  /* 0x0000000404107981 */ /* 0x000f28000c1e1b00 */
[----:B---3--:R-:W3:Y:S01]  /*0780*/  LDG.E.64 R10, desc[UR4][R2.64] ;  /* 0x00000004020a7981 */ /* 0x008ee2000c1e1b00 */
[----:B----4-:R-:W-:-:S05]  /*0790*/  IMAD.WIDE R16, R0, 0x8, R16 ;  /* 0x0000000800107825 */ /* 0x010fca00078e0210 */
[----:B---3--:R3:W-:Y:S04]  /*07a0*/  STG.E.64 desc[UR4][R16.64+0xe0], R10 ;  /* 0x0000e00a10007986 */ /* 0x0087e8000c101b04 */
[----:B0-----:R-:W4:Y:S04]  /*07b0*/  LDG.E.64 R14, desc[UR4][R4.64] ;  /* 0x00000004040e7981 */ /* 0x001f28000c1e1b00 */
[----:B------:R-:W5:Y:S01]  /*07c0*/  LDG.E.64 R8, desc[UR4][R2.64+0x8] ;  /* 0x0000080402087981 */ /* 0x000f62000c1e1b00 */
[----:B----4-:R-:W-:-:S05]  /*07d0*/  IMAD.WIDE R14, R0, 0x8, R14 ;  /* 0x00000008000e7825 */ /* 0x010fca00078e020e */
[----:B-----5:R0:W-:Y:S04]  /*07e0*/  STG.E.64 desc[UR4][R14.64+0xe8], R8 ;  /* 0x0000e8080e007986 */ /* 0x0201e8000c101b04 */
[----:B-1----:R-:W4:Y:S02]  /*07f0*/  LDG.E.64 R18, desc[UR4][R4.64] ;  /* 0x0000000404127981 */ /* 0x002f24000c1e1b00 */
[----:B----4-:R-:W-:-:S05]  /*0800*/  IMAD.WIDE R18, R0, 0x8, R18 ;  /* 0x0000000800127825 */ /* 0x010fca00078e0212 */
[----:B------:R1:W-:Y:S04]  /*0810*/  STG.E.64 desc[UR4][R18.64+0xf0], R8 ;  /* 0x0000f00812007986 */ /* 0x0003e8000c101b04 */
[----:B--2---:R-:W2:Y:S04]  /*0820*/  LDG.E.64 R12, desc[UR4][R4.64] ;  /* 0x00000004040c7981 */ /* 0x004ea8000c1e1b00 */
[----:B------:R-:W4:Y:S01]  /*0830*/  LDG.E.64 R6, desc[UR4][R2.64+0x8] ;  /* 0x0000080402067981 */ /* 0x000f22000c1e1b00 */
[----:B--2---:R-:W-:-:S05]  /*0840*/  IMAD.WIDE R12, R0, 0x8, R12 ;  /* 0x00000008000c7825 */ /* 0x004fca00078e020c */
[----:B----4-:R2:W-:Y:S04]  /*0850*/  STG.E.64 desc[UR4][R12.64+0xf8], R6 ;  /* 0x0000f8060c007986 */ /* 0x0105e8000c101b04 */
[----:B---3--:R-:W3:Y:S02]  /*0860*/  LDG.E.64 R10, desc[UR4][R4.64] ;  /* 0x00000004040a7981 */ /* 0x008ee4000c1e1b00 */
[----:B---3--:R-:W-:-:S05]  /*0870*/  IMAD.WIDE R10, R0, 0x8, R10 ;  /* 0x00000008000a7825 */ /* 0x008fca00078e020a */
[----:B------:R3:W-:Y:S04]  /*0880*/  STG.E.64 desc[UR4][R10.64+0x100], R6 ;  /* 0x000100060a007986 */ /* 0x0007e8000c101b04 */
[----:B------:R-:W4:Y:S04]  /*0890*/  LDG.E.64 R16, desc[UR4][R4.64] ;  /* 0x0000000404107981 */ /* 0x000f28000c1e1b00 */
[----:B0-----:R-:W5:Y:S01]  /*08a0*/  LDG.E.64 R14, desc[UR4][R2.64+0x8] ;  /* 0x00000804020e7981 */ /* 0x001f62000c1e1b00 */
        /* <DEDUP_REMOVED lines=13> */
[----:B0-----:R-:W4:Y:S02]  /*0980*/  LDG.E.64 R16, desc[UR4][R4.64] ;  /* 0x0000000404107981 */ /* 0x001f24000c1e1b00 */
[----:B----4-:R-:W-:-:S05]  /*0990*/  IMAD.WIDE R16, R0, 0x8, R16 ;  /* 0x0000000800107825 */ /* 0x010fca00078e0210 */
[----:B------:R0:W-:Y:S04]  /*09a0*/  STG.E.64 desc[UR4][R16.64+0x128], R6 ;  /* 0x0001280610007986 */ /* 0x0001e8000c101b04 */
[----:B-1----:R-:W4:Y:S04]  /*09b0*/  LDG.E.64 R14, desc[UR4][R4.64] ;  /* 0x00000004040e7981 */ /* 0x002f28000c1e1b00 */
[----:B------:R-:W5:Y:S01]  /*09c0*/  LDG.E.64 R8, desc[UR4][R2.64+0x8] ;  /* 0x0000080402087981 */ /* 0x000f62000c1e1b00 */
        /* <DEDUP_REMOVED lines=232> */
[----:B----4-:R-:W-:Y:S04]  /*1850*/  STG.E.64 desc[UR4][R18.64+0x340], R12 ;  /* 0x0003400c12007986 */ /* 0x010fe8000c101b04 */
[----:B0-----:R-:W3:Y:S02]  /*1860*/  LDG.E.64 R6, desc[UR4][R4.64] ;  /* 0x0000000404067981 */ /* 0x001ee4000c1e1b00 */
[----:B---3--:R-:W-:-:S05]  /*1870*/  IMAD.WIDE R6, R0, 0x8, R6 ;  /* 0x0000000800067825 */ /* 0x008fca00078e0206 */
[----:B------:R-:W-:Y:S04]  /*1880*/  STG.E.64 desc[UR4][R6.64+0x348], R12 ;  /* 0x0003480c06007986 */ /* 0x000fe8000c101b04 */
[----:B-1----:R-:W3:Y:S04]  /*1890*/  LDG.E.64 R16, desc[UR4][R4.64] ;  /* 0x0000000404107981 */ /* 0x002ee8000c1e1b00 */
[----:B------:R-:W4:Y:S01]  /*18a0*/  LDG.E.64 R10, desc[UR4][R2.64+0x8] ;  /* 0x00000804020a7981 */ /* 0x000f22000c1e1b00 */
[----:B---3--:R-:W-:-:S05]  /*18b0*/  IMAD.WIDE R16, R0, 0x8, R16 ;  /* 0x0000000800107825 */ /* 0x008fca00078e0210 */
[----:B----4-:R-:W-:Y:S04]  /*18c0*/  STG.E.64 desc[UR4][R16.64+0x350], R10 ;  /* 0x0003500a10007986 */ /* 0x010fe8000c101b04 */
[----:B--2---:R-:W2:Y:S02]  /*18d0*/  LDG.E.64 R8, desc[UR4][R4.64] ;  /* 0x0000000404087981 */ /* 0x004ea4000c1e1b00 */
[----:B--2---:R-:W-:-:S05]  /*18e0*/  IMAD.WIDE R8, R0, 0x8, R8 ;  /* 0x0000000800087825 */ /* 0x004fca00078e0208 */
[----:B------:R-:W-:Y:S01]  /*18f0*/  STG.E.64 desc[UR4][R8.64+0x358], R10 ;  /* 0x0003580a08007986 */ /* 0x000fe2000c101b04 */
[----:B------:R-:W-:Y:S05]  /*1900*/  EXIT ;  /* 0x000000000000794d */ /* 0x000fea0003800000 */
.L_x_0:
[----:B------:R-:W-:-:S00]  /*1910*/  BRA `(.L_x_0) ;  /* 0xfffffffc00fc7947 */ /* 0x000fc0000383ffff */
[----:B------:R-:W-:-:S00]  /*1920*/  NOP ;  /* 0x0000000000007918 */ /* 0x000fc00000000000 */
        /* <DEDUP_REMOVED lines=13> */
.L_x_1:


//--------------------- .nv.shared.reserved.0     --------------------------
	.section	.nv.shared.reserved.0,"aw",@nobits
	.weak		__nv_reservedSMEM_offset_0_alias
	.size		__nv_reservedSMEM_offset_0_alias, 0, 64
	.other		__nv_reservedSMEM_offset_0_alias,@"STO_CUDA_RESERVED_SHARED STV_DEFAULT"
__nv_reservedSMEM_offset_0_alias:
	.zero		0
	.zero		64


//--------------------- .nv.constant0._Z15evaluate_kernelPPKdPdPS2_i --------------------------
	.section	.nv.constant0._Z15evaluate_kernelPPKdPdPS2_i,"a",@progbits
	.sectionflags	@""
	.align	4
.nv.constant0._Z15evaluate_kernelPPKdPdPS2_i:
	.zero		924


//--------------------- SYMBOLS --------------------------

	.type		.nv.reservedSmem.offset0,@object
	.size		.nv.reservedSmem.offset0,0x4
